//
// Generated by NVIDIA NVVM Compiler
//
// Compiler Build ID: CL-36424714
// Cuda compilation tools, release 13.0, V13.0.88
// Based on NVVM 20.0.0
//

.version 9.0
.target sm_100
.address_size 64

	// .globl	scaleemergentfield

.visible .entry scaleemergentfield(
	.param .u64 .ptr .align 1 scaleemergentfield_param_0,
	.param .u64 .ptr .align 1 scaleemergentfield_param_1,
	.param .u64 .ptr .align 1 scaleemergentfield_param_2,
	.param .u64 .ptr .align 1 scaleemergentfield_param_3,
	.param .u64 .ptr .align 1 scaleemergentfield_param_4,
	.param .u64 .ptr .align 1 scaleemergentfield_param_5,
	.param .f32 scaleemergentfield_param_6,
	.param .f32 scaleemergentfield_param_7,
	.param .f32 scaleemergentfield_param_8,
	.param .u32 scaleemergentfield_param_9,
	.param .u32 scaleemergentfield_param_10,
	.param .u32 scaleemergentfield_param_11
)
{
	.reg .pred 	%p<6>;
	.reg .b32 	%r<20>;
	.reg .b32 	%f<13>;
	.reg .b64 	%rd<21>;

	ld.param.u64 	%rd2, [scaleemergentfield_param_1];
	ld.param.u64 	%rd3, [scaleemergentfield_param_2];
	ld.param.u64 	%rd4, [scaleemergentfield_param_3];
	ld.param.u64 	%rd5, [scaleemergentfield_param_4];
	ld.param.u64 	%rd6, [scaleemergentfield_param_5];
	ld.param.f32 	%f1, [scaleemergentfield_param_6];
	ld.param.f32 	%f2, [scaleemergentfield_param_7];
	ld.param.f32 	%f3, [scaleemergentfield_param_8];
	ld.param.u32 	%r4, [scaleemergentfield_param_9];
	ld.param.u32 	%r6, [scaleemergentfield_param_10];
	ld.param.u32 	%r7, [scaleemergentfield_param_11];
	mov.u32 	%r8, %ctaid.x;
	mov.u32 	%r9, %ntid.x;
	mov.u32 	%r10, %tid.x;
	mad.lo.s32 	%r1, %r8, %r9, %r10;
	mov.u32 	%r11, %ctaid.y;
	mov.u32 	%r12, %ntid.y;
	mov.u32 	%r13, %tid.y;
	mad.lo.s32 	%r14, %r11, %r12, %r13;
	mov.u32 	%r15, %ctaid.z;
	mov.u32 	%r16, %ntid.z;
	mov.u32 	%r17, %tid.z;
	mad.lo.s32 	%r3, %r15, %r16, %r17;
	setp.ge.s32 	%p1, %r1, %r4;
	setp.ge.s32 	%p2, %r14, %r6;
	or.pred  	%p3, %p1, %p2;
	setp.ge.s32 	%p4, %r3, %r7;
	or.pred  	%p5, %p3, %p4;
	@%p5 bra 	$L__BB0_2;
	ld.param.u64 	%rd20, [scaleemergentfield_param_0];
	cvta.to.global.u64 	%rd7, %rd4;
	cvta.to.global.u64 	%rd8, %rd20;
	cvta.to.global.u64 	%rd9, %rd5;
	cvta.to.global.u64 	%rd10, %rd2;
	cvta.to.global.u64 	%rd11, %rd6;
	cvta.to.global.u64 	%rd12, %rd3;
	mad.lo.s32 	%r18, %r6, %r3, %r14;
	mad.lo.s32 	%r19, %r18, %r4, %r1;
	mul.wide.s32 	%rd13, %r19, 4;
	add.s64 	%rd14, %rd7, %rd13;
	ld.global.nc.f32 	%f4, [%rd14];
	mul.f32 	%f5, %f2, %f4;
	mul.f32 	%f6, %f3, %f5;
	add.s64 	%rd15, %rd8, %rd13;
	st.global.f32 	[%rd15], %f6;
	add.s64 	%rd16, %rd9, %rd13;
	ld.global.nc.f32 	%f7, [%rd16];
	mul.f32 	%f8, %f1, %f7;
	mul.f32 	%f9, %f3, %f8;
	add.s64 	%rd17, %rd10, %rd13;
	st.global.f32 	[%rd17], %f9;
	add.s64 	%rd18, %rd11, %rd13;
	ld.global.nc.f32 	%f10, [%rd18];
	mul.f32 	%f11, %f1, %f10;
	mul.f32 	%f12, %f2, %f11;
	add.s64 	%rd19, %rd12, %rd13;
	st.global.f32 	[%rd19], %f12;
$L__BB0_2:
	ret;

}


// ===== COMPILED SASS (sm_100) =====

	.target	sm_100

	.elftype	@"ET_EXEC"


//--------------------- .note.nv.tkinfo           --------------------------
	.section	.note.nv.tkinfo,"",@"SHT_NOTE"
	.sectionflags	@"SHF_NOTE_NV_TKINFO"
	.tkinfo
        /*0018*/ 	.word	0x00000002
        /*0030*/ 	.string	""
        /*0030*/ 	.string	"ptxas"
        /*0030*/ 	.string	"Cuda compilation tools, release 13.0, V13.0.88"
        /*0030*/ 	.string	"Build cuda_13.0.r13.0/compiler.36424714_0"
        /*0030*/ 	.string	"-arch sm_100 -m 64 "



//--------------------- .note.nv.cuinfo           --------------------------
	.section	.note.nv.cuinfo,"",@"SHT_NOTE"
	.sectionflags	@"SHF_NOTE_NV_CUINFO"
        /*0018*/ 	.short	0x0002
        /*001a*/ 	.short	0x0064
        /*001c*/ 	.short	0x0082
	.zero		2


//--------------------- .nv.info                  --------------------------
	.section	.nv.info,"",@"SHT_CUDA_INFO"
	.align	4


	//----- nvinfo : EIATTR_REGCOUNT
	.align		4
        /*0000*/ 	.byte	0x04, 0x2f
        /*0002*/ 	.short	(.L_1 - .L_0)
	.align		4
.L_0:
        /*0004*/ 	.word	index@(scaleemergentfield)
        /*0008*/ 	.word	0x00000012


	//----- nvinfo : EIATTR_FRAME_SIZE
	.align		4
.L_1:
        /*000c*/ 	.byte	0x04, 0x11
        /*000e*/ 	.short	(.L_3 - .L_2)
	.align		4
.L_2:
        /*0010*/ 	.word	index@(scaleemergentfield)
        /*0014*/ 	.word	0x00000000


	//----- nvinfo : EIATTR_MIN_STACK_SIZE
	.align		4
.L_3:
        /*0018*/ 	.byte	0x04, 0x12
        /*001a*/ 	.short	(.L_5 - .L_4)
	.align		4
.L_4:
        /*001c*/ 	.word	index@(scaleemergentfield)
        /*0020*/ 	.word	0x00000000
.L_5:


//--------------------- .nv.compat                --------------------------
	.section	.nv.compat,"",@"SHT_CUDA_COMPAT_INFO"
	.align	4
        /*0000*/ 	.byte	0x02, 0x09, 0x00, 0x00, 0x02, 0x02, 0x01, 0x00, 0x02, 0x05, 0x05, 0x00, 0x03, 0x07, 0x01, 0x01
        /*0010*/ 	.byte	0x02, 0x03, 0x00, 0x00, 0x02, 0x06, 0x01, 0x00, 0x04, 0x0b, 0x08, 0x00, 0x09, 0x00, 0x00, 0x00
        /*0020*/ 	.byte	0x00, 0x00, 0x00, 0x00


//--------------------- .nv.info.scaleemergentfield --------------------------
	.section	.nv.info.scaleemergentfield,"",@"SHT_CUDA_INFO"
	.sectionflags	@""
	.align	4


	//----- nvinfo : EIATTR_CUDA_API_VERSION
	.align		4
        /*0000*/ 	.byte	0x04, 0x37
        /*0002*/ 	.short	(.L_7 - .L_6)
.L_6:
        /*0004*/ 	.word	0x00000082


	//----- nvinfo : EIATTR_KPARAM_INFO
	.align		4
.L_7:
        /*0008*/ 	.byte	0x04, 0x17
        /*000a*/ 	.short	(.L_9 - .L_8)
.L_8:
        /*000c*/ 	.word	0x00000000
        /*0010*/ 	.short	0x000b
        /*0012*/ 	.short	0x0044
        /*0014*/ 	.byte	0x00, 0xf0, 0x11, 0x00


	//----- nvinfo : EIATTR_KPARAM_INFO
	.align		4
.L_9:
        /*0018*/ 	.byte	0x04, 0x17
        /*001a*/ 	.short	(.L_11 - .L_10)
.L_10:
        /*001c*/ 	.word	0x00000000
        /*0020*/ 	.short	0x000a
        /*0022*/ 	.short	0x0040
        /*0024*/ 	.byte	0x00, 0xf0, 0x11, 0x00


	//----- nvinfo : EIATTR_KPARAM_INFO
	.align		4
.L_11:
        /*0028*/ 	.byte	0x04, 0x17
        /*002a*/ 	.short	(.L_13 - .L_12)
.L_12:
        /*002c*/ 	.word	0x00000000
        /*0030*/ 	.short	0x0009
        /*0032*/ 	.short	0x003c
        /*0034*/ 	.byte	0x00, 0xf0, 0x11, 0x00


	//----- nvinfo : EIATTR_KPARAM_INFO
	.align		4
.L_13:
        /*0038*/ 	.byte	0x04, 0x17
        /*003a*/ 	.short	(.L_15 - .L_14)
.L_14:
        /*003c*/ 	.word	0x00000000
        /*0040*/ 	.short	0x0008
        /*0042*/ 	.short	0x0038
        /*0044*/ 	.byte	0x00, 0xf0, 0x11, 0x00


	//----- nvinfo : EIATTR_KPARAM_INFO
	.align		4
.L_15:
        /*0048*/ 	.byte	0x04, 0x17
        /*004a*/ 	.short	(.L_17 - .L_16)
.L_16:
        /*004c*/ 	.word	0x00000000
        /*0050*/ 	.short	0x0007
        /*0052*/ 	.short	0x0034
        /*0054*/ 	.byte	0x00, 0xf0, 0x11, 0x00


	//----- nvinfo : EIATTR_KPARAM_INFO
	.align		4
.L_17:
        /*0058*/ 	.byte	0x04, 0x17
        /*005a*/ 	.short	(.L_19 - .L_18)
.L_18:
        /*005c*/ 	.word	0x00000000
        /*0060*/ 	.short	0x0006
        /*0062*/ 	.short	0x0030
        /*0064*/ 	.byte	0x00, 0xf0, 0x11, 0x00


	//----- nvinfo : EIATTR_KPARAM_INFO
	.align		4
.L_19:
        /*0068*/ 	.byte	0x04, 0x17
        /*006a*/ 	.short	(.L_21 - .L_20)
.L_20:
        /*006c*/ 	.word	0x00000000
        /*0070*/ 	.short	0x0005
        /*0072*/ 	.short	0x0028
        /*0074*/ 	.byte	0x00, 0xf5, 0x21, 0x00


	//----- nvinfo : EIATTR_KPARAM_INFO
	.align		4
.L_21:
        /*0078*/ 	.byte	0x04, 0x17
        /*007a*/ 	.short	(.L_23 - .L_22)
.L_22:
        /*007c*/ 	.word	0x00000000
        /*0080*/ 	.short	0x0004
        /*0082*/ 	.short	0x0020
        /*0084*/ 	.byte	0x00, 0xf5, 0x21, 0x00


	//----- nvinfo : EIATTR_KPARAM_INFO
	.align		4
.L_23:
        /*0088*/ 	.byte	0x04, 0x17
        /*008a*/ 	.short	(.L_25 - .L_24)
.L_24:
        /*008c*/ 	.word	0x00000000
        /*0090*/ 	.short	0x0003
        /*0092*/ 	.short	0x0018
        /*0094*/ 	.byte	0x00, 0xf5, 0x21, 0x00


	//----- nvinfo : EIATTR_KPARAM_INFO
	.align		4
.L_25:
        /*0098*/ 	.byte	0x04, 0x17
        /*009a*/ 	.short	(.L_27 - .L_26)
.L_26:
        /*009c*/ 	.word	0x00000000
        /*00a0*/ 	.short	0x0002
        /*00a2*/ 	.short	0x0010
        /*00a4*/ 	.byte	0x00, 0xf5, 0x21, 0x00


	//----- nvinfo : EIATTR_KPARAM_INFO
	.align		4
.L_27:
        /*00a8*/ 	.byte	0x04, 0x17
        /*00aa*/ 	.short	(.L_29 - .L_28)
.L_28:
        /*00ac*/ 	.word	0x00000000
        /*00b0*/ 	.short	0x0001
        /*00b2*/ 	.short	0x0008
        /*00b4*/ 	.byte	0x00, 0xf5, 0x21, 0x00


	//----- nvinfo : EIATTR_KPARAM_INFO
	.align		4
.L_29:
        /*00b8*/ 	.byte	0x04, 0x17
        /*00ba*/ 	.short	(.L_31 - .L_30)
.L_30:
        /*00bc*/ 	.word	0x00000000
        /*00c0*/ 	.short	0x0000
        /*00c2*/ 	.short	0x0000
        /*00c4*/ 	.byte	0x00, 0xf5, 0x21, 0x00


	//----- nvinfo : EIATTR_SPARSE_MMA_MASK
	.align		4
.L_31:
        /*00c8*/ 	.byte	0x03, 0x50
        /*00ca*/ 	.short	0x0000


	//----- nvinfo : EIATTR_MAXREG_COUNT
	.align		4
        /*00cc*/ 	.byte	0x03, 0x1b
        /*00ce*/ 	.short	0x00ff


	//----- nvinfo : EIATTR_MERCURY_ISA_VERSION
	.align		4
        /*00d0*/ 	.byte	0x03, 0x5f
        /*00d2*/ 	.short	0x0101


	//----- nvinfo : EIATTR_VRC_CTA_INIT_COUNT
	.align		4
        /*00d4*/ 	.byte	0x02, 0x4a
	.zero		1
	.zero		1


	//----- nvinfo : EIATTR_EXIT_INSTR_OFFSETS
	.align		4
        /*00d8*/ 	.byte	0x04, 0x1c
        /*00da*/ 	.short	(.L_33 - .L_32)


	//   ....[0]....
.L_32:
        /*00dc*/ 	.word	0x00000120


	//   ....[1]....
        /*00e0*/ 	.word	0x00000300


	//----- nvinfo : EIATTR_CBANK_PARAM_SIZE
	.align		4
.L_33:
        /*00e4*/ 	.byte	0x03, 0x19
        /*00e6*/ 	.short	0x0048


	//----- nvinfo : EIATTR_PARAM_CBANK
	.align		4
        /*00e8*/ 	.byte	0x04, 0x0a
        /*00ea*/ 	.short	(.L_35 - .L_34)
	.align		4
.L_34:
        /*00ec*/ 	.word	index@(.nv.constant0.scaleemergentfield)
        /*00f0*/ 	.short	0x0380
        /*00f2*/ 	.short	0x0048


	//----- nvinfo : EIATTR_SW_WAR
	.align		4
.L_35:
        /*00f4*/ 	.byte	0x04, 0x36
        /*00f6*/ 	.short	(.L_37 - .L_36)
.L_36:
        /*00f8*/ 	.word	0x00000008
.L_37:


//--------------------- .nv.callgraph             --------------------------
	.section	.nv.callgraph,"",@"SHT_CUDA_CALLGRAPH"
	.align	4
	.sectionentsize	8
	.align		4
        /*0000*/ 	.word	0x00000000
	.align		4
        /*0004*/ 	.word	0xffffffff
	.align		4
        /*0008*/ 	.word	0x00000000
	.align		4
        /*000c*/ 	.word	0xfffffffe
	.align		4
        /*0010*/ 	.word	0x00000000
	.align		4
        /*0014*/ 	.word	0xfffffffd
	.align		4
        /*0018*/ 	.word	0x00000000
	.align		4
        /*001c*/ 	.word	0xfffffffc


//--------------------- .text.scaleemergentfield  --------------------------
	.section	.text.scaleemergentfield,"ax",@progbits
	.align	128
        .global         scaleemergentfield
        .type           scaleemergentfield,@function
        .size           scaleemergentfield,(.L_x_1 - scaleemergentfield)
        .other          scaleemergentfield,@"STO_CUDA_ENTRY STV_DEFAULT"
scaleemergentfield:
.text.scaleemergentfield:
[----:B------:R-:W-:Y:S01]  /*0000*/  LDC R1, c[0x0][0x37c] ;  /* 0x0000df00ff017b82 */ /* 0x000fe20000000800 */
[----:B------:R-:W0:Y:S07]  /*0010*/  S2R R5, SR_TID.Y ;  /* 0x0000000000057919 */ /* 0x000e2e0000002200 */
[----:B------:R-:W1:Y:S01]  /*0020*/  LDC R0, c[0x0][0x360] ;  /* 0x0000d800ff007b82 */ /* 0x000e620000000800 */
[----:B------:R-:W2:Y:S01]  /*0030*/  LDCU.64 UR8, c[0x0][0x3c0] ;  /* 0x00007800ff0877ac */ /* 0x000ea20008000a00 */
[----:B------:R-:W1:Y:S01]  /*0040*/  S2R R3, SR_TID.X ;  /* 0x0000000000037919 */ /* 0x000e620000002100 */
[----:B------:R-:W3:Y:S01]  /*0050*/  LDCU UR7, c[0x0][0x3bc] ;  /* 0x00007780ff0777ac */ /* 0x000ee20008000800 */
[----:B------:R-:W4:Y:S04]  /*0060*/  S2R R7, SR_TID.Z ;  /* 0x0000000000077919 */ /* 0x000f280000002300 */
[----:B------:R-:W0:Y:S08]  /*0070*/  S2UR UR5, SR_CTAID.Y ;  /* 0x00000000000579c3 */ /* 0x000e300000002600 */
[----:B------:R-:W0:Y:S08]  /*0080*/  LDC R2, c[0x0][0x364] ;  /* 0x0000d900ff027b82 */ /* 0x000e300000000800 */
[----:B------:R-:W1:Y:S08]  /*0090*/  S2UR UR4, SR_CTAID.X ;  /* 0x00000000000479c3 */ /* 0x000e700000002500 */
[----:B------:R-:W4:Y:S08]  /*00a0*/  S2UR UR6, SR_CTAID.Z ;  /* 0x00000000000679c3 */ /* 0x000f300000002700 */
[----:B------:R-:W4:Y:S01]  /*00b0*/  LDC R4, c[0x0][0x368] ;  /* 0x0000da00ff047b82 */ /* 0x000f220000000800 */
[----:B0-----:R-:W-:-:S05]  /*00c0*/  IMAD R2, R2, UR5, R5 ;  /* 0x0000000502027c24 */ /* 0x001fca000f8e0205 */
[----:B--2---:R-:W-:Y:S01]  /*00d0*/  ISETP.GE.AND P0, PT, R2, UR8, PT ;  /* 0x0000000802007c0c */ /* 0x004fe2000bf06270 */
[----:B-1----:R-:W-:-:S05]  /*00e0*/  IMAD R0, R0, UR4, R3 ;  /* 0x0000000400007c24 */ /* 0x002fca000f8e0203 */
[----:B---3--:R-:W-:Y:S01]  /*00f0*/  ISETP.GE.OR P0, PT, R0, UR7, P0 ;  /* 0x0000000700007c0c */ /* 0x008fe20008706670 */
[----:B----4-:R-:W-:-:S05]  /*0100*/  IMAD R3, R4, UR6, R7 ;  /* 0x0000000604037c24 */ /* 0x010fca000f8e0207 */
[----:B------:R-:W-:-:S13]  /*0110*/  ISETP.GE.OR P0, PT, R3, UR9, P0 ;  /* 0x0000000903007c0c */ /* 0x000fda0008706670 */
[----:B------:R-:W-:Y:S05]  /*0120*/  @P0 EXIT ;  /* 0x000000000000094d */ /* 0x000fea0003800000 */
[----:B------:R-:W0:Y:S01]  /*0130*/  LDC.64 R4, c[0x0][0x398] ;  /* 0x0000e600ff047b82 */ /* 0x000e220000000a00 */
[----:B------:R-:W1:Y:S01]  /*0140*/  LDCU.64 UR4, c[0x0][0x358] ;  /* 0x00006b00ff0477ac */ /* 0x000e620008000a00 */
[----:B------:R-:W-:Y:S01]  /*0150*/  IMAD R3, R3, UR8, R2 ;  /* 0x0000000803037c24 */ /* 0x000fe2000f8e0202 */
[----:B------:R-:W2:Y:S03]  /*0160*/  LDCU.64 UR10, c[0x0][0x3b0] ;  /* 0x00007600ff0a77ac */ /* 0x000ea60008000a00 */
[----:B------:R-:W-:Y:S02]  /*0170*/  IMAD R15, R3, UR7, R0 ;  /* 0x00000007030f7c24 */ /* 0x000fe4000f8e0200 */
[----:B------:R-:W3:Y:S01]  /*0180*/  LDC.64 R6, c[0x0][0x3a0] ;  /* 0x0000e800ff067b82 */ /* 0x000ee20000000a00 */
[----:B------:R-:W4:Y:S07]  /*0190*/  LDCU UR6, c[0x0][0x3b8] ;  /* 0x00007700ff0677ac */ /* 0x000f2e0008000800 */
[----:B------:R-:W5:Y:S01]  /*01a0*/  LDC.64 R10, c[0x0][0x3a8] ;  /* 0x0000ea00ff0a7b82 */ /* 0x000f620000000a00 */
[----:B0-----:R-:W-:-:S07]  /*01b0*/  IMAD.WIDE R4, R15, 0x4, R4 ;  /* 0x000000040f047825 */ /* 0x001fce00078e0204 */
[----:B------:R-:W0:Y:S01]  /*01c0*/  LDC.64 R2, c[0x0][0x380] ;  /* 0x0000e000ff027b82 */ /* 0x000e220000000a00 */
[----:B-1----:R-:W2:Y:S01]  /*01d0*/  LDG.E.CONSTANT R4, desc[UR4][R4.64] ;  /* 0x0000000404047981 */ /* 0x002ea2000c1e9900 */
[----:B---3--:R-:W-:-:S06]  /*01e0*/  IMAD.WIDE R6, R15, 0x4, R6 ;  /* 0x000000040f067825 */ /* 0x008fcc00078e0206 */
[----:B------:R-:W1:Y:S01]  /*01f0*/  LDC.64 R8, c[0x0][0x388] ;  /* 0x0000e200ff087b82 */ /* 0x000e620000000a00 */
[----:B------:R4:W3:Y:S01]  /*0200*/  LDG.E.CONSTANT R6, desc[UR4][R6.64] ;  /* 0x0000000406067981 */ /* 0x0008e2000c1e9900 */
[----:B-----5:R-:W-:-:S06]  /*0210*/  IMAD.WIDE R10, R15, 0x4, R10 ;  /* 0x000000040f0a7825 */ /* 0x020fcc00078e020a */
[----:B------:R-:W5:Y:S01]  /*0220*/  LDC.64 R12, c[0x0][0x390] ;  /* 0x0000e400ff0c7b82 */ /* 0x000f620000000a00 */
[----:B------:R3:W3:Y:S01]  /*0230*/  LDG.E.CONSTANT R10, desc[UR4][R10.64] ;  /* 0x000000040a0a7981 */ /* 0x0006e2000c1e9900 */
[----:B0-----:R-:W-:-:S04]  /*0240*/  IMAD.WIDE R2, R15, 0x4, R2 ;  /* 0x000000040f027825 */ /* 0x001fc800078e0202 */
[----:B-1----:R-:W-:-:S04]  /*0250*/  IMAD.WIDE R8, R15, 0x4, R8 ;  /* 0x000000040f087825 */ /* 0x002fc800078e0208 */
[----:B--2---:R-:W-:Y:S01]  /*0260*/  FMUL R0, R4, UR11 ;  /* 0x0000000b04007c20 */ /* 0x004fe20008400000 */
[----:B-----5:R-:W-:-:S04]  /*0270*/  IMAD.WIDE R4, R15, 0x4, R12 ;  /* 0x000000040f047825 */ /* 0x020fc800078e020c */
[----:B----4-:R-:W-:Y:S01]  /*0280*/  FMUL R7, R0, UR6 ;  /* 0x0000000600077c20 */ /* 0x010fe20008400000 */
[----:B---3--:R-:W-:-:S04]  /*0290*/  FMUL R14, R6, UR10 ;  /* 0x0000000a060e7c20 */ /* 0x008fc80008400000 */
[----:B------:R-:W-:Y:S01]  /*02a0*/  FMUL R11, R14, UR6 ;  /* 0x000000060e0b7c20 */ /* 0x000fe20008400000 */
[----:B------:R-:W-:Y:S01]  /*02b0*/  FMUL R6, R10, UR10 ;  /* 0x0000000a0a067c20 */ /* 0x000fe20008400000 */
[----:B------:R-:W-:Y:S03]  /*02c0*/  STG.E desc[UR4][R2.64], R7 ;  /* 0x0000000702007986 */ /* 0x000fe6000c101904 */
[----:B------:R-:W-:Y:S01]  /*02d0*/  FMUL R13, R6, UR11 ;  /* 0x0000000b060d7c20 */ /* 0x000fe20008400000 */
[----:B------:R-:W-:Y:S04]  /*02e0*/  STG.E desc[UR4][R8.64], R11 ;  /* 0x0000000b08007986 */ /* 0x000fe8000c101904 */
[----:B------:R-:W-:Y:S01]  /*02f0*/  STG.E desc[UR4][R4.64], R13 ;  /* 0x0000000d04007986 */ /* 0x000fe2000c101904 */
[----:B------:R-:W-:Y:S05]  /*0300*/  EXIT ;  /* 0x000000000000794d */ /* 0x000fea0003800000 */
.L_x_0:
[----:B------:R-:W-:-:S00]  /*0310*/  BRA `(.L_x_0) ;  /* 0xfffffffc00fc7947 */ /* 0x000fc0000383ffff */
[----:B------:R-:W-:-:S00]  /*0320*/  NOP ;  /* 0x0000000000007918 */ /* 0x000fc00000000000 */
        /* <DEDUP_REMOVED lines=13> */
.L_x_1:


//--------------------- .nv.shared.reserved.0     --------------------------
	.section	.nv.shared.reserved.0,"aw",@nobits
	.weak		__nv_reservedSMEM_offset_0_alias
	.size		__nv_reservedSMEM_offset_0_alias, 0, 64
	.other		__nv_reservedSMEM_offset_0_alias,@"STO_CUDA_RESERVED_SHARED STV_DEFAULT"
__nv_reservedSMEM_offset_0_alias:
	.zero		0
	.zero		64


//--------------------- .nv.constant0.scaleemergentfield --------------------------
	.section	.nv.constant0.scaleemergentfield,"a",@progbits
	.sectionflags	@""
	.align	4
.nv.constant0.scaleemergentfield:
	.zero		968


//--------------------- SYMBOLS --------------------------

	.type		.nv.reservedSmem.offset0,@object
	.size		.nv.reservedSmem.offset0,0x4
